//
// Generated by NVIDIA NVVM Compiler
//
// Compiler Build ID: CL-36424714
// Cuda compilation tools, release 13.0, V13.0.88
// Based on NVVM 20.0.0
//

.version 9.0
.target sm_100
.address_size 64

	// .globl	_Z10matrix_addPiS_S_i

.visible .entry _Z10matrix_addPiS_S_i(
	.param .u64 .ptr .align 1 _Z10matrix_addPiS_S_i_param_0,
	.param .u64 .ptr .align 1 _Z10matrix_addPiS_S_i_param_1,
	.param .u64 .ptr .align 1 _Z10matrix_addPiS_S_i_param_2,
	.param .u32 _Z10matrix_addPiS_S_i_param_3
)
{
	.reg .pred 	%p<2>;
	.reg .b32 	%r<17>;
	.reg .b64 	%rd<11>;

	ld.param.u64 	%rd1, [_Z10matrix_addPiS_S_i_param_0];
	ld.param.u64 	%rd2, [_Z10matrix_addPiS_S_i_param_1];
	ld.param.u64 	%rd3, [_Z10matrix_addPiS_S_i_param_2];
	ld.param.u32 	%r4, [_Z10matrix_addPiS_S_i_param_3];
	mov.u32 	%r5, %ctaid.x;
	mov.u32 	%r6, %ntid.x;
	mov.u32 	%r7, %tid.x;
	mad.lo.s32 	%r1, %r5, %r6, %r7;
	mov.u32 	%r8, %ctaid.y;
	mov.u32 	%r9, %ntid.y;
	mov.u32 	%r10, %tid.y;
	mad.lo.s32 	%r11, %r8, %r9, %r10;
	max.s32 	%r12, %r1, %r11;
	setp.ge.s32 	%p1, %r12, %r4;
	@%p1 bra 	$L__BB0_2;
	cvta.to.global.u64 	%rd4, %rd1;
	cvta.to.global.u64 	%rd5, %rd2;
	cvta.to.global.u64 	%rd6, %rd3;
	mad.lo.s32 	%r13, %r4, %r1, %r11;
	mul.wide.s32 	%rd7, %r13, 4;
	add.s64 	%rd8, %rd4, %rd7;
	ld.global.u32 	%r14, [%rd8];
	add.s64 	%rd9, %rd5, %rd7;
	ld.global.u32 	%r15, [%rd9];
	add.s32 	%r16, %r15, %r14;
	add.s64 	%rd10, %rd6, %rd7;
	st.global.u32 	[%rd10], %r16;
$L__BB0_2:
	ret;

}


// ===== COMPILED SASS (sm_100) =====

	.target	sm_100

	.elftype	@"ET_EXEC"


//--------------------- .note.nv.tkinfo           --------------------------
	.section	.note.nv.tkinfo,"",@"SHT_NOTE"
	.sectionflags	@"SHF_NOTE_NV_TKINFO"
	.tkinfo
        /*0018*/ 	.word	0x00000002
        /*0030*/ 	.string	""
        /*0030*/ 	.string	"ptxas"
        /*0030*/ 	.string	"Cuda compilation tools, release 13.0, V13.0.88"
        /*0030*/ 	.string	"Build cuda_13.0.r13.0/compiler.36424714_0"
        /*0030*/ 	.string	"-arch sm_100 -m 64 "



//--------------------- .note.nv.cuinfo           --------------------------
	.section	.note.nv.cuinfo,"",@"SHT_NOTE"
	.sectionflags	@"SHF_NOTE_NV_CUINFO"
        /*0018*/ 	.short	0x0002
        /*001a*/ 	.short	0x0064
        /*001c*/ 	.short	0x0082
	.zero		2


//--------------------- .nv.info                  --------------------------
	.section	.nv.info,"",@"SHT_CUDA_INFO"
	.align	4


	//----- nvinfo : EIATTR_REGCOUNT
	.align		4
        /*0000*/ 	.byte	0x04, 0x2f
        /*0002*/ 	.short	(.L_1 - .L_0)
	.align		4
.L_0:
        /*0004*/ 	.word	index@(_Z10matrix_addPiS_S_i)
        /*0008*/ 	.word	0x0000000c


	//----- nvinfo : EIATTR_FRAME_SIZE
	.align		4
.L_1:
        /*000c*/ 	.byte	0x04, 0x11
        /*000e*/ 	.short	(.L_3 - .L_2)
	.align		4
.L_2:
        /*0010*/ 	.word	index@(_Z10matrix_addPiS_S_i)
        /*0014*/ 	.word	0x00000000


	//----- nvinfo : EIATTR_MIN_STACK_SIZE
	.align		4
.L_3:
        /*0018*/ 	.byte	0x04, 0x12
        /*001a*/ 	.short	(.L_5 - .L_4)
	.align		4
.L_4:
        /*001c*/ 	.word	index@(_Z10matrix_addPiS_S_i)
        /*0020*/ 	.word	0x00000000
.L_5:


//--------------------- .nv.compat                --------------------------
	.section	.nv.compat,"",@"SHT_CUDA_COMPAT_INFO"
	.align	4
        /*0000*/ 	.byte	0x02, 0x09, 0x00, 0x00, 0x02, 0x02, 0x01, 0x00, 0x02, 0x05, 0x05, 0x00, 0x03, 0x07, 0x01, 0x01
        /*0010*/ 	.byte	0x02, 0x03, 0x00, 0x00, 0x02, 0x06, 0x01, 0x00, 0x04, 0x0b, 0x08, 0x00, 0x09, 0x00, 0x00, 0x00
        /*0020*/ 	.byte	0x00, 0x00, 0x00, 0x00


//--------------------- .nv.info._Z10matrix_addPiS_S_i --------------------------
	.section	.nv.info._Z10matrix_addPiS_S_i,"",@"SHT_CUDA_INFO"
	.sectionflags	@""
	.align	4


	//----- nvinfo : EIATTR_CUDA_API_VERSION
	.align		4
        /*0000*/ 	.byte	0x04, 0x37
        /*0002*/ 	.short	(.L_7 - .L_6)
.L_6:
        /*0004*/ 	.word	0x00000082


	//----- nvinfo : EIATTR_KPARAM_INFO
	.align		4
.L_7:
        /*0008*/ 	.byte	0x04, 0x17
        /*000a*/ 	.short	(.L_9 - .L_8)
.L_8:
        /*000c*/ 	.word	0x00000000
        /*0010*/ 	.short	0x0003
        /*0012*/ 	.short	0x0018
        /*0014*/ 	.byte	0x00, 0xf0, 0x11, 0x00


	//----- nvinfo : EIATTR_KPARAM_INFO
	.align		4
.L_9:
        /*0018*/ 	.byte	0x04, 0x17
        /*001a*/ 	.short	(.L_11 - .L_10)
.L_10:
        /*001c*/ 	.word	0x00000000
        /*0020*/ 	.short	0x0002
        /*0022*/ 	.short	0x0010
        /*0024*/ 	.byte	0x00, 0xf5, 0x21, 0x00


	//----- nvinfo : EIATTR_KPARAM_INFO
	.align		4
.L_11:
        /*0028*/ 	.byte	0x04, 0x17
        /*002a*/ 	.short	(.L_13 - .L_12)
.L_12:
        /*002c*/ 	.word	0x00000000
        /*0030*/ 	.short	0x0001
        /*0032*/ 	.short	0x0008
        /*0034*/ 	.byte	0x00, 0xf5, 0x21, 0x00


	//----- nvinfo : EIATTR_KPARAM_INFO
	.align		4
.L_13:
        /*0038*/ 	.byte	0x04, 0x17
        /*003a*/ 	.short	(.L_15 - .L_14)
.L_14:
        /*003c*/ 	.word	0x00000000
        /*0040*/ 	.short	0x0000
        /*0042*/ 	.short	0x0000
        /*0044*/ 	.byte	0x00, 0xf5, 0x21, 0x00


	//----- nvinfo : EIATTR_SPARSE_MMA_MASK
	.align		4
.L_15:
        /*0048*/ 	.byte	0x03, 0x50
        /*004a*/ 	.short	0x0000


	//----- nvinfo : EIATTR_MAXREG_COUNT
	.align		4
        /*004c*/ 	.byte	0x03, 0x1b
        /*004e*/ 	.short	0x00ff


	//----- nvinfo : EIATTR_MERCURY_ISA_VERSION
	.align		4
        /*0050*/ 	.byte	0x03, 0x5f
        /*0052*/ 	.short	0x0101


	//----- nvinfo : EIATTR_VRC_CTA_INIT_COUNT
	.align		4
        /*0054*/ 	.byte	0x02, 0x4a
	.zero		1
	.zero		1


	//----- nvinfo : EIATTR_EXIT_INSTR_OFFSETS
	.align		4
        /*0058*/ 	.byte	0x04, 0x1c
        /*005a*/ 	.short	(.L_17 - .L_16)


	//   ....[0]....
.L_16:
        /*005c*/ 	.word	0x000000c0


	//   ....[1]....
        /*0060*/ 	.word	0x00000190


	//----- nvinfo : EIATTR_CBANK_PARAM_SIZE
	.align		4
.L_17:
        /*0064*/ 	.byte	0x03, 0x19
        /*0066*/ 	.short	0x001c


	//----- nvinfo : EIATTR_PARAM_CBANK
	.align		4
        /*0068*/ 	.byte	0x04, 0x0a
        /*006a*/ 	.short	(.L_19 - .L_18)
	.align		4
.L_18:
        /*006c*/ 	.word	index@(.nv.constant0._Z10matrix_addPiS_S_i)
        /*0070*/ 	.short	0x0380
        /*0072*/ 	.short	0x001c


	//----- nvinfo : EIATTR_SW_WAR
	.align		4
.L_19:
        /*0074*/ 	.byte	0x04, 0x36
        /*0076*/ 	.short	(.L_21 - .L_20)
.L_20:
        /*0078*/ 	.word	0x00000008
.L_21:


//--------------------- .nv.callgraph             --------------------------
	.section	.nv.callgraph,"",@"SHT_CUDA_CALLGRAPH"
	.align	4
	.sectionentsize	8
	.align		4
        /*0000*/ 	.word	0x00000000
	.align		4
        /*0004*/ 	.word	0xffffffff
	.align		4
        /*0008*/ 	.word	0x00000000
	.align		4
        /*000c*/ 	.word	0xfffffffe
	.align		4
        /*0010*/ 	.word	0x00000000
	.align		4
        /*0014*/ 	.word	0xfffffffd
	.align		4
        /*0018*/ 	.word	0x00000000
	.align		4
        /*001c*/ 	.word	0xfffffffc


//--------------------- .text._Z10matrix_addPiS_S_i --------------------------
	.section	.text._Z10matrix_addPiS_S_i,"ax",@progbits
	.align	128
        .global         _Z10matrix_addPiS_S_i
        .type           _Z10matrix_addPiS_S_i,@function
        .size           _Z10matrix_addPiS_S_i,(.L_x_1 - _Z10matrix_addPiS_S_i)
        .other          _Z10matrix_addPiS_S_i,@"STO_CUDA_ENTRY STV_DEFAULT"
_Z10matrix_addPiS_S_i:
.text._Z10matrix_addPiS_S_i:
[----:B------:R-:W-:Y:S01]  /*0000*/  LDC R1, c[0x0][0x37c] ;  /* 0x0000df00ff017b82 */ /* 0x000fe20000000800 */
[----:B------:R-:W0:Y:S07]  /*0010*/  S2R R3, SR_TID.X ;  /* 0x0000000000037919 */ /* 0x000e2e0000002100 */
[----:B------:R-:W0:Y:S01]  /*0020*/  LDC R0, c[0x0][0x360] ;  /* 0x0000d800ff007b82 */ /* 0x000e220000000800 */
[----:B------:R-:W1:Y:S01]  /*0030*/  LDCU UR6, c[0x0][0x398] ;  /* 0x00007300ff0677ac */ /* 0x000e620008000800 */
[----:B------:R-:W2:Y:S06]  /*0040*/  S2R R2, SR_TID.Y ;  /* 0x0000000000027919 */ /* 0x000eac0000002200 */
[----:B------:R-:W0:Y:S08]  /*0050*/  S2UR UR4, SR_CTAID.X ;  /* 0x00000000000479c3 */ /* 0x000e300000002500 */
[----:B------:R-:W2:Y:S08]  /*0060*/  S2UR UR5, SR_CTAID.Y ;  /* 0x00000000000579c3 */ /* 0x000eb00000002600 */
[----:B------:R-:W2:Y:S01]  /*0070*/  LDC R7, c[0x0][0x364] ;  /* 0x0000d900ff077b82 */ /* 0x000ea20000000800 */
[----:B0-----:R-:W-:-:S02]  /*0080*/  IMAD R0, R0, UR4, R3 ;  /* 0x0000000400007c24 */ /* 0x001fc4000f8e0203 */
[----:B--2---:R-:W-:-:S05]  /*0090*/  IMAD R7, R7, UR5, R2 ;  /* 0x0000000507077c24 */ /* 0x004fca000f8e0202 */
[----:B------:R-:W-:-:S04]  /*00a0*/  VIMNMX R2, PT, PT, R0, R7, !PT ;  /* 0x0000000700027248 */ /* 0x000fc80007fe0100 */
[----:B-1----:R-:W-:-:S13]  /*00b0*/  ISETP.GE.AND P0, PT, R2, UR6, PT ;  /* 0x0000000602007c0c */ /* 0x002fda000bf06270 */
[----:B------:R-:W-:Y:S05]  /*00c0*/  @P0 EXIT ;  /* 0x000000000000094d */ /* 0x000fea0003800000 */
[----:B------:R-:W0:Y:S01]  /*00d0*/  LDC.64 R2, c[0x0][0x380] ;  /* 0x0000e000ff027b82 */ /* 0x000e220000000a00 */
[----:B------:R-:W1:Y:S01]  /*00e0*/  LDCU.64 UR4, c[0x0][0x358] ;  /* 0x00006b00ff0477ac */ /* 0x000e620008000a00 */
[----:B------:R-:W-:-:S06]  /*00f0*/  IMAD R9, R0, UR6, R7 ;  /* 0x0000000600097c24 */ /* 0x000fcc000f8e0207 */
[----:B------:R-:W2:Y:S08]  /*0100*/  LDC.64 R4, c[0x0][0x388] ;  /* 0x0000e200ff047b82 */ /* 0x000eb00000000a00 */
[----:B------:R-:W3:Y:S01]  /*0110*/  LDC.64 R6, c[0x0][0x390] ;  /* 0x0000e400ff067b82 */ /* 0x000ee20000000a00 */
[----:B0-----:R-:W-:-:S06]  /*0120*/  IMAD.WIDE R2, R9, 0x4, R2 ;  /* 0x0000000409027825 */ /* 0x001fcc00078e0202 */
[----:B-1----:R-:W4:Y:S01]  /*0130*/  LDG.E R2, desc[UR4][R2.64] ;  /* 0x0000000402027981 */ /* 0x002f22000c1e1900 */
[----:B--2---:R-:W-:-:S06]  /*0140*/  IMAD.WIDE R4, R9, 0x4, R4 ;  /* 0x0000000409047825 */ /* 0x004fcc00078e0204 */
[----:B------:R-:W4:Y:S01]  /*0150*/  LDG.E R5, desc[UR4][R4.64] ;  /* 0x0000000404057981 */ /* 0x000f22000c1e1900 */
[----:B---3--:R-:W-:Y:S01]  /*0160*/  IMAD.WIDE R6, R9, 0x4, R6 ;  /* 0x0000000409067825 */ /* 0x008fe200078e0206 */
[----:B----4-:R-:W-:-:S05]  /*0170*/  IADD3 R9, PT, PT, R2, R5, RZ ;  /* 0x0000000502097210 */ /* 0x010fca0007ffe0ff */
[----:B------:R-:W-:Y:S01]  /*0180*/  STG.E desc[UR4][R6.64], R9 ;  /* 0x0000000906007986 */ /* 0x000fe2000c101904 */
[----:B------:R-:W-:Y:S05]  /*0190*/  EXIT ;  /* 0x000000000000794d */ /* 0x000fea0003800000 */
.L_x_0:
[----:B------:R-:W-:-:S00]  /*01a0*/  BRA `(.L_x_0) ;  /* 0xfffffffc00fc7947 */ /* 0x000fc0000383ffff */
[----:B------:R-:W-:-:S00]  /*01b0*/  NOP ;  /* 0x0000000000007918 */ /* 0x000fc00000000000 */
        /* <DEDUP_REMOVED lines=12> */
.L_x_1:


//--------------------- .nv.shared.reserved.0     --------------------------
	.section	.nv.shared.reserved.0,"aw",@nobits
	.weak		__nv_reservedSMEM_offset_0_alias
	.size		__nv_reservedSMEM_offset_0_alias, 0, 64
	.other		__nv_reservedSMEM_offset_0_alias,@"STO_CUDA_RESERVED_SHARED STV_DEFAULT"
__nv_reservedSMEM_offset_0_alias:
	.zero		0
	.zero		64


//--------------------- .nv.constant0._Z10matrix_addPiS_S_i --------------------------
	.section	.nv.constant0._Z10matrix_addPiS_S_i,"a",@progbits
	.sectionflags	@""
	.align	4
.nv.constant0._Z10matrix_addPiS_S_i:
	.zero		924


//--------------------- SYMBOLS --------------------------

	.type		.nv.reservedSmem.offset0,@object
	.size		.nv.reservedSmem.offset0,0x4
